//
// Generated by NVIDIA NVVM Compiler
//
// Compiler Build ID: CL-36424714
// Cuda compilation tools, release 13.0, V13.0.88
// Based on NVVM 20.0.0
//

.version 9.0
.target sm_100
.address_size 64

	// .globl	_Z20vector_inner_productPfS_S_i
// _ZZ20vector_inner_productPfS_S_iE4smem has been demoted

.visible .entry _Z20vector_inner_productPfS_S_i(
	.param .u64 .ptr .align 1 _Z20vector_inner_productPfS_S_i_param_0,
	.param .u64 .ptr .align 1 _Z20vector_inner_productPfS_S_i_param_1,
	.param .u64 .ptr .align 1 _Z20vector_inner_productPfS_S_i_param_2,
	.param .u32 _Z20vector_inner_productPfS_S_i_param_3
)
{
	.reg .pred 	%p<6>;
	.reg .b32 	%r<14>;
	.reg .b32 	%f<12>;
	.reg .b64 	%rd<10>;
	// demoted variable
	.shared .align 4 .b8 _ZZ20vector_inner_productPfS_S_iE4smem[1024];
	ld.param.u64 	%rd1, [_Z20vector_inner_productPfS_S_i_param_0];
	ld.param.u64 	%rd2, [_Z20vector_inner_productPfS_S_i_param_1];
	ld.param.u64 	%rd3, [_Z20vector_inner_productPfS_S_i_param_2];
	ld.param.u32 	%r7, [_Z20vector_inner_productPfS_S_i_param_3];
	mov.u32 	%r8, %ctaid.x;
	mov.u32 	%r13, %ntid.x;
	mov.u32 	%r2, %tid.x;
	mad.lo.s32 	%r3, %r8, %r13, %r2;
	setp.ge.s32 	%p1, %r3, %r7;
	mov.f32 	%f11, 0f00000000;
	@%p1 bra 	$L__BB0_2;
	cvta.to.global.u64 	%rd4, %rd2;
	cvta.to.global.u64 	%rd5, %rd1;
	mul.wide.s32 	%rd6, %r3, 4;
	add.s64 	%rd7, %rd5, %rd6;
	ld.global.f32 	%f4, [%rd7];
	add.s64 	%rd8, %rd4, %rd6;
	ld.global.f32 	%f5, [%rd8];
	mul.f32 	%f11, %f4, %f5;
$L__BB0_2:
	shl.b32 	%r9, %r2, 2;
	mov.u32 	%r10, _ZZ20vector_inner_productPfS_S_iE4smem;
	add.s32 	%r4, %r10, %r9;
	st.shared.f32 	[%r4], %f11;
	bar.sync 	0;
	setp.lt.u32 	%p2, %r13, 2;
	@%p2 bra 	$L__BB0_6;
$L__BB0_3:
	shr.u32 	%r6, %r13, 1;
	setp.ge.u32 	%p3, %r2, %r6;
	@%p3 bra 	$L__BB0_5;
	shl.b32 	%r11, %r6, 2;
	add.s32 	%r12, %r4, %r11;
	ld.shared.f32 	%f6, [%r12];
	ld.shared.f32 	%f7, [%r4];
	add.f32 	%f8, %f6, %f7;
	st.shared.f32 	[%r4], %f8;
$L__BB0_5:
	bar.sync 	0;
	setp.gt.u32 	%p4, %r13, 3;
	mov.u32 	%r13, %r6;
	@%p4 bra 	$L__BB0_3;
$L__BB0_6:
	setp.ne.s32 	%p5, %r2, 0;
	@%p5 bra 	$L__BB0_8;
	ld.shared.f32 	%f9, [_ZZ20vector_inner_productPfS_S_iE4smem];
	cvta.to.global.u64 	%rd9, %rd3;
	atom.global.add.f32 	%f10, [%rd9], %f9;
$L__BB0_8:
	ret;

}


// ===== COMPILED SASS (sm_100) =====

	.target	sm_100

	.elftype	@"ET_EXEC"


//--------------------- .note.nv.tkinfo           --------------------------
	.section	.note.nv.tkinfo,"",@"SHT_NOTE"
	.sectionflags	@"SHF_NOTE_NV_TKINFO"
	.tkinfo
        /*0018*/ 	.word	0x00000002
        /*0030*/ 	.string	""
        /*0030*/ 	.string	"ptxas"
        /*0030*/ 	.string	"Cuda compilation tools, release 13.0, V13.0.88"
        /*0030*/ 	.string	"Build cuda_13.0.r13.0/compiler.36424714_0"
        /*0030*/ 	.string	"-arch sm_100 -m 64 "



//--------------------- .note.nv.cuinfo           --------------------------
	.section	.note.nv.cuinfo,"",@"SHT_NOTE"
	.sectionflags	@"SHF_NOTE_NV_CUINFO"
        /*0018*/ 	.short	0x0002
        /*001a*/ 	.short	0x0064
        /*001c*/ 	.short	0x0082
	.zero		2


//--------------------- .nv.info                  --------------------------
	.section	.nv.info,"",@"SHT_CUDA_INFO"
	.align	4


	//----- nvinfo : EIATTR_REGCOUNT
	.align		4
        /*0000*/ 	.byte	0x04, 0x2f
        /*0002*/ 	.short	(.L_1 - .L_0)
	.align		4
.L_0:
        /*0004*/ 	.word	index@(_Z20vector_inner_productPfS_S_i)
        /*0008*/ 	.word	0x0000000c


	//----- nvinfo : EIATTR_FRAME_SIZE
	.align		4
.L_1:
        /*000c*/ 	.byte	0x04, 0x11
        /*000e*/ 	.short	(.L_3 - .L_2)
	.align		4
.L_2:
        /*0010*/ 	.word	index@(_Z20vector_inner_productPfS_S_i)
        /*0014*/ 	.word	0x00000000


	//----- nvinfo : EIATTR_MIN_STACK_SIZE
	.align		4
.L_3:
        /*0018*/ 	.byte	0x04, 0x12
        /*001a*/ 	.short	(.L_5 - .L_4)
	.align		4
.L_4:
        /*001c*/ 	.word	index@(_Z20vector_inner_productPfS_S_i)
        /*0020*/ 	.word	0x00000000
.L_5:


//--------------------- .nv.compat                --------------------------
	.section	.nv.compat,"",@"SHT_CUDA_COMPAT_INFO"
	.align	4
        /*0000*/ 	.byte	0x02, 0x09, 0x00, 0x00, 0x02, 0x02, 0x01, 0x00, 0x02, 0x05, 0x05, 0x00, 0x03, 0x07, 0x01, 0x01
        /*0010*/ 	.byte	0x02, 0x03, 0x00, 0x00, 0x02, 0x06, 0x01, 0x00, 0x04, 0x0b, 0x08, 0x00, 0x09, 0x00, 0x00, 0x00
        /*0020*/ 	.byte	0x00, 0x00, 0x00, 0x00


//--------------------- .nv.info._Z20vector_inner_productPfS_S_i --------------------------
	.section	.nv.info._Z20vector_inner_productPfS_S_i,"",@"SHT_CUDA_INFO"
	.sectionflags	@""
	.align	4


	//----- nvinfo : EIATTR_CUDA_API_VERSION
	.align		4
        /*0000*/ 	.byte	0x04, 0x37
        /*0002*/ 	.short	(.L_7 - .L_6)
.L_6:
        /*0004*/ 	.word	0x00000082


	//----- nvinfo : EIATTR_KPARAM_INFO
	.align		4
.L_7:
        /*0008*/ 	.byte	0x04, 0x17
        /*000a*/ 	.short	(.L_9 - .L_8)
.L_8:
        /*000c*/ 	.word	0x00000000
        /*0010*/ 	.short	0x0003
        /*0012*/ 	.short	0x0018
        /*0014*/ 	.byte	0x00, 0xf0, 0x11, 0x00


	//----- nvinfo : EIATTR_KPARAM_INFO
	.align		4
.L_9:
        /*0018*/ 	.byte	0x04, 0x17
        /*001a*/ 	.short	(.L_11 - .L_10)
.L_10:
        /*001c*/ 	.word	0x00000000
        /*0020*/ 	.short	0x0002
        /*0022*/ 	.short	0x0010
        /*0024*/ 	.byte	0x00, 0xf5, 0x21, 0x00


	//----- nvinfo : EIATTR_KPARAM_INFO
	.align		4
.L_11:
        /*0028*/ 	.byte	0x04, 0x17
        /*002a*/ 	.short	(.L_13 - .L_12)
.L_12:
        /*002c*/ 	.word	0x00000000
        /*0030*/ 	.short	0x0001
        /*0032*/ 	.short	0x0008
        /*0034*/ 	.byte	0x00, 0xf5, 0x21, 0x00


	//----- nvinfo : EIATTR_KPARAM_INFO
	.align		4
.L_13:
        /*0038*/ 	.byte	0x04, 0x17
        /*003a*/ 	.short	(.L_15 - .L_14)
.L_14:
        /*003c*/ 	.word	0x00000000
        /*0040*/ 	.short	0x0000
        /*0042*/ 	.short	0x0000
        /*0044*/ 	.byte	0x00, 0xf5, 0x21, 0x00


	//----- nvinfo : EIATTR_SPARSE_MMA_MASK
	.align		4
.L_15:
        /*0048*/ 	.byte	0x03, 0x50
        /*004a*/ 	.short	0x0000


	//----- nvinfo : EIATTR_MAXREG_COUNT
	.align		4
        /*004c*/ 	.byte	0x03, 0x1b
        /*004e*/ 	.short	0x00ff


	//----- nvinfo : EIATTR_NUM_BARRIERS
	.align		4
        /*0050*/ 	.byte	0x02, 0x4c
        /*0052*/ 	.byte	0x01
	.zero		1


	//----- nvinfo : EIATTR_MERCURY_ISA_VERSION
	.align		4
        /*0054*/ 	.byte	0x03, 0x5f
        /*0056*/ 	.short	0x0101


	//----- nvinfo : EIATTR_VRC_CTA_INIT_COUNT
	.align		4
        /*0058*/ 	.byte	0x02, 0x4a
	.zero		1
	.zero		1


	//----- nvinfo : EIATTR_EXIT_INSTR_OFFSETS
	.align		4
        /*005c*/ 	.byte	0x04, 0x1c
        /*005e*/ 	.short	(.L_17 - .L_16)


	//   ....[0]....
.L_16:
        /*0060*/ 	.word	0x00000240


	//   ....[1]....
        /*0064*/ 	.word	0x000002b0


	//----- nvinfo : EIATTR_CBANK_PARAM_SIZE
	.align		4
.L_17:
        /*0068*/ 	.byte	0x03, 0x19
        /*006a*/ 	.short	0x001c


	//----- nvinfo : EIATTR_PARAM_CBANK
	.align		4
        /*006c*/ 	.byte	0x04, 0x0a
        /*006e*/ 	.short	(.L_19 - .L_18)
	.align		4
.L_18:
        /*0070*/ 	.word	index@(.nv.constant0._Z20vector_inner_productPfS_S_i)
        /*0074*/ 	.short	0x0380
        /*0076*/ 	.short	0x001c


	//----- nvinfo : EIATTR_SW_WAR
	.align		4
.L_19:
        /*0078*/ 	.byte	0x04, 0x36
        /*007a*/ 	.short	(.L_21 - .L_20)
.L_20:
        /*007c*/ 	.word	0x00000008
.L_21:


//--------------------- .nv.callgraph             --------------------------
	.section	.nv.callgraph,"",@"SHT_CUDA_CALLGRAPH"
	.align	4
	.sectionentsize	8
	.align		4
        /*0000*/ 	.word	0x00000000
	.align		4
        /*0004*/ 	.word	0xffffffff
	.align		4
        /*0008*/ 	.word	0x00000000
	.align		4
        /*000c*/ 	.word	0xfffffffe
	.align		4
        /*0010*/ 	.word	0x00000000
	.align		4
        /*0014*/ 	.word	0xfffffffd
	.align		4
        /*0018*/ 	.word	0x00000000
	.align		4
        /*001c*/ 	.word	0xfffffffc


//--------------------- .text._Z20vector_inner_productPfS_S_i --------------------------
	.section	.text._Z20vector_inner_productPfS_S_i,"ax",@progbits
	.align	128
        .global         _Z20vector_inner_productPfS_S_i
        .type           _Z20vector_inner_productPfS_S_i,@function
        .size           _Z20vector_inner_productPfS_S_i,(.L_x_3 - _Z20vector_inner_productPfS_S_i)
        .other          _Z20vector_inner_productPfS_S_i,@"STO_CUDA_ENTRY STV_DEFAULT"
_Z20vector_inner_productPfS_S_i:
.text._Z20vector_inner_productPfS_S_i:
[----:B------:R-:W-:Y:S01]  /*0000*/  LDC R1, c[0x0][0x37c] ;  /* 0x0000df00ff017b82 */ /* 0x000fe20000000800 */
[----:B------:R-:W0:Y:S07]  /*0010*/  S2R R9, SR_TID.X ;  /* 0x0000000000097919 */ /* 0x000e2e0000002100 */
[----:B------:R-:W0:Y:S01]  /*0020*/  S2UR UR4, SR_CTAID.X ;  /* 0x00000000000479c3 */ /* 0x000e220000002500 */
[----:B------:R-:W1:Y:S01]  /*0030*/  LDCU UR5, c[0x0][0x398] ;  /* 0x00007300ff0577ac */ /* 0x000e620008000800 */
[----:B------:R-:W2:Y:S06]  /*0040*/  LDCU.64 UR6, c[0x0][0x358] ;  /* 0x00006b00ff0677ac */ /* 0x000eac0008000a00 */
[----:B------:R-:W0:Y:S08]  /*0050*/  LDC R0, c[0x0][0x360] ;  /* 0x0000d800ff007b82 */ /* 0x000e300000000800 */
[----:B------:R-:W3:Y:S08]  /*0060*/  LDC.64 R2, c[0x0][0x380] ;  /* 0x0000e000ff027b82 */ /* 0x000ef00000000a00 */
[----:B------:R-:W4:Y:S01]  /*0070*/  LDC.64 R4, c[0x0][0x388] ;  /* 0x0000e200ff047b82 */ /* 0x000f220000000a00 */
[----:B0-----:R-:W-:-:S05]  /*0080*/  IMAD R7, R0, UR4, R9 ;  /* 0x0000000400077c24 */ /* 0x001fca000f8e0209 */
[----:B-1----:R-:W-:-:S13]  /*0090*/  ISETP.GE.AND P1, PT, R7, UR5, PT ;  /* 0x0000000507007c0c */ /* 0x002fda000bf26270 */
[----:B---3--:R-:W-:-:S04]  /*00a0*/  @!P1 IMAD.WIDE R2, R7, 0x4, R2 ;  /* 0x0000000407029825 */ /* 0x008fc800078e0202 */
[----:B----4-:R-:W-:Y:S02]  /*00b0*/  @!P1 IMAD.WIDE R4, R7, 0x4, R4 ;  /* 0x0000000407049825 */ /* 0x010fe400078e0204 */
[----:B--2---:R-:W2:Y:S04]  /*00c0*/  @!P1 LDG.E R2, desc[UR6][R2.64] ;  /* 0x0000000602029981 */ /* 0x004ea8000c1e1900 */
[----:B------:R-:W2:Y:S01]  /*00d0*/  @!P1 LDG.E R5, desc[UR6][R4.64] ;  /* 0x0000000604059981 */ /* 0x000ea2000c1e1900 */
[----:B------:R-:W0:Y:S01]  /*00e0*/  S2UR UR5, SR_CgaCtaId ;  /* 0x00000000000579c3 */ /* 0x000e220000008800 */
[----:B------:R-:W-:Y:S01]  /*00f0*/  UMOV UR4, 0x400 ;  /* 0x0000040000047882 */ /* 0x000fe20000000000 */
[----:B------:R-:W-:Y:S01]  /*0100*/  ISETP.GE.U32.AND P0, PT, R0, 0x2, PT ;  /* 0x000000020000780c */ /* 0x000fe20003f06070 */
[----:B------:R-:W-:Y:S01]  /*0110*/  IMAD.MOV.U32 R6, RZ, RZ, RZ ;  /* 0x000000ffff067224 */ /* 0x000fe200078e00ff */
[----:B0-----:R-:W-:-:S06]  /*0120*/  ULEA UR4, UR5, UR4, 0x18 ;  /* 0x0000000405047291 */ /* 0x001fcc000f8ec0ff */
[C---:B------:R-:W-:Y:S01]  /*0130*/  LEA R7, R9.reuse, UR4, 0x2 ;  /* 0x0000000409077c11 */ /* 0x040fe2000f8e10ff */
[----:B--2---:R-:W-:Y:S01]  /*0140*/  @!P1 FMUL R6, R2, R5 ;  /* 0x0000000502069220 */ /* 0x004fe20000400000 */
[----:B------:R-:W-:-:S04]  /*0150*/  ISETP.NE.AND P1, PT, R9, RZ, PT ;  /* 0x000000ff0900720c */ /* 0x000fc80003f25270 */
[----:B------:R0:W-:Y:S01]  /*0160*/  STS [R7], R6 ;  /* 0x0000000607007388 */ /* 0x0001e20000000800 */
[----:B------:R-:W-:Y:S06]  /*0170*/  BAR.SYNC.DEFER_BLOCKING 0x0 ;  /* 0x0000000000007b1d */ /* 0x000fec0000010000 */
[----:B------:R-:W-:Y:S05]  /*0180*/  @!P0 BRA `(.L_x_0) ;  /* 0x00000000002c8947 */ /* 0x000fea0003800000 */
.L_x_1:
[----:B0-----:R-:W-:-:S04]  /*0190*/  SHF.R.U32.HI R6, RZ, 0x1, R0 ;  /* 0x00000001ff067819 */ /* 0x001fc80000011600 */
[----:B------:R-:W-:-:S13]  /*01a0*/  ISETP.GE.U32.AND P0, PT, R9, R6, PT ;  /* 0x000000060900720c */ /* 0x000fda0003f06070 */
[----:B------:R-:W-:Y:S01]  /*01b0*/  @!P0 LEA R2, R6, R7, 0x2 ;  /* 0x0000000706028211 */ /* 0x000fe200078e10ff */
[----:B------:R-:W-:Y:S05]  /*01c0*/  @!P0 LDS R3, [R7] ;  /* 0x0000000007038984 */ /* 0x000fea0000000800 */
[----:B------:R-:W0:Y:S02]  /*01d0*/  @!P0 LDS R2, [R2] ;  /* 0x0000000002028984 */ /* 0x000e240000000800 */
[----:B0-----:R-:W-:-:S05]  /*01e0*/  @!P0 FADD R4, R2, R3 ;  /* 0x0000000302048221 */ /* 0x001fca0000000000 */
[----:B------:R1:W-:Y:S01]  /*01f0*/  @!P0 STS [R7], R4 ;  /* 0x0000000407008388 */ /* 0x0003e20000000800 */
[----:B------:R-:W-:Y:S01]  /*0200*/  BAR.SYNC.DEFER_BLOCKING 0x0 ;  /* 0x0000000000007b1d */ /* 0x000fe20000010000 */
[----:B------:R-:W-:Y:S01]  /*0210*/  ISETP.GT.U32.AND P0, PT, R0, 0x3, PT ;  /* 0x000000030000780c */ /* 0x000fe20003f04070 */
[----:B------:R-:W-:-:S12]  /*0220*/  IMAD.MOV.U32 R0, RZ, RZ, R6 ;  /* 0x000000ffff007224 */ /* 0x000fd800078e0006 */
[----:B-1----:R-:W-:Y:S05]  /*0230*/  @P0 BRA `(.L_x_1) ;  /* 0xfffffffc00d40947 */ /* 0x002fea000383ffff */
.L_x_0:
[----:B------:R-:W-:Y:S05]  /*0240*/  @P1 EXIT ;  /* 0x000000000000194d */ /* 0x000fea0003800000 */
[----:B------:R-:W1:Y:S01]  /*0250*/  S2UR UR5, SR_CgaCtaId ;  /* 0x00000000000579c3 */ /* 0x000e620000008800 */
[----:B------:R-:W-:-:S07]  /*0260*/  UMOV UR4, 0x400 ;  /* 0x0000040000047882 */ /* 0x000fce0000000000 */
[----:B------:R-:W2:Y:S01]  /*0270*/  LDC.64 R2, c[0x0][0x390] ;  /* 0x0000e400ff027b82 */ /* 0x000ea20000000a00 */
[----:B-1----:R-:W-:-:S09]  /*0280*/  ULEA UR4, UR5, UR4, 0x18 ;  /* 0x0000000405047291 */ /* 0x002fd2000f8ec0ff */
[----:B------:R-:W2:Y:S04]  /*0290*/  LDS R5, [UR4] ;  /* 0x00000004ff057984 */ /* 0x000ea80008000800 */
[----:B--2---:R-:W-:Y:S01]  /*02a0*/  REDG.E.ADD.F32.FTZ.RN.STRONG.GPU desc[UR6][R2.64], R5 ;  /* 0x00000005020079a6 */ /* 0x004fe2000c12f306 */
[----:B------:R-:W-:Y:S05]  /*02b0*/  EXIT ;  /* 0x000000000000794d */ /* 0x000fea0003800000 */
.L_x_2:
[----:B------:R-:W-:-:S00]  /*02c0*/  BRA `(.L_x_2) ;  /* 0xfffffffc00fc7947 */ /* 0x000fc0000383ffff */
[----:B------:R-:W-:-:S00]  /*02d0*/  NOP ;  /* 0x0000000000007918 */ /* 0x000fc00000000000 */
        /* <DEDUP_REMOVED lines=10> */
.L_x_3:


//--------------------- .nv.shared._Z20vector_inner_productPfS_S_i --------------------------
	.section	.nv.shared._Z20vector_inner_productPfS_S_i,"aw",@nobits
	.sectionflags	@""
	.align	4
.nv.shared._Z20vector_inner_productPfS_S_i:
	.zero		2048


//--------------------- .nv.shared.reserved.0     --------------------------
	.section	.nv.shared.reserved.0,"aw",@nobits
	.weak		__nv_reservedSMEM_offset_0_alias
	.size		__nv_reservedSMEM_offset_0_alias, 0, 64
	.other		__nv_reservedSMEM_offset_0_alias,@"STO_CUDA_RESERVED_SHARED STV_DEFAULT"
__nv_reservedSMEM_offset_0_alias:
	.zero		0
	.zero		64


//--------------------- .nv.constant0._Z20vector_inner_productPfS_S_i --------------------------
	.section	.nv.constant0._Z20vector_inner_productPfS_S_i,"a",@progbits
	.sectionflags	@""
	.align	4
.nv.constant0._Z20vector_inner_productPfS_S_i:
	.zero		924


//--------------------- SYMBOLS --------------------------

	.type		.nv.reservedSmem.offset0,@object
	.size		.nv.reservedSmem.offset0,0x4
	.type		.nv.reservedSmem.cap,@object
	.size		.nv.reservedSmem.cap,0x4
